//
// Generated by NVIDIA NVVM Compiler
//
// Compiler Build ID: CL-36424714
// Cuda compilation tools, release 13.0, V13.0.88
// Based on NVVM 20.0.0
//

.version 9.0
.target sm_100
.address_size 64

	// .globl	_Z3sumPfS_

.visible .entry _Z3sumPfS_(
	.param .u64 .ptr .align 1 _Z3sumPfS__param_0,
	.param .u64 .ptr .align 1 _Z3sumPfS__param_1
)
{
	.reg .pred 	%p<3>;
	.reg .b32 	%r<12>;
	.reg .b32 	%f<20>;
	.reg .b64 	%rd<10>;

	ld.param.u64 	%rd2, [_Z3sumPfS__param_0];
	ld.param.u64 	%rd3, [_Z3sumPfS__param_1];
	mov.u32 	%r6, %ntid.x;
	mov.u32 	%r7, %ctaid.x;
	mov.u32 	%r8, %tid.x;
	mad.lo.s32 	%r1, %r6, %r7, %r8;
	setp.gt.s32 	%p1, %r1, 19999;
	@%p1 bra 	$L__BB0_4;
	cvta.to.global.u64 	%rd4, %rd2;
	add.s64 	%rd1, %rd4, 320000;
	mov.f32 	%f19, 0f00000000;
	mov.b32 	%r11, 0;
	mov.u32 	%r10, %r1;
$L__BB0_2:
	mul.wide.s32 	%rd5, %r10, 4;
	add.s64 	%rd6, %rd1, %rd5;
	ld.global.f32 	%f4, [%rd6+-320000];
	add.f32 	%f5, %f19, %f4;
	ld.global.f32 	%f6, [%rd6+-240000];
	add.f32 	%f7, %f5, %f6;
	ld.global.f32 	%f8, [%rd6+-160000];
	add.f32 	%f9, %f7, %f8;
	ld.global.f32 	%f10, [%rd6+-80000];
	add.f32 	%f11, %f9, %f10;
	ld.global.f32 	%f12, [%rd6];
	add.f32 	%f13, %f11, %f12;
	ld.global.f32 	%f14, [%rd6+80000];
	add.f32 	%f15, %f13, %f14;
	ld.global.f32 	%f16, [%rd6+160000];
	add.f32 	%f17, %f15, %f16;
	ld.global.f32 	%f18, [%rd6+240000];
	add.f32 	%f19, %f17, %f18;
	add.s32 	%r11, %r11, 8;
	add.s32 	%r10, %r10, 160000;
	setp.ne.s32 	%p2, %r11, 5000;
	@%p2 bra 	$L__BB0_2;
	cvta.to.global.u64 	%rd7, %rd3;
	mul.wide.s32 	%rd8, %r1, 4;
	add.s64 	%rd9, %rd7, %rd8;
	st.global.f32 	[%rd9], %f19;
$L__BB0_4:
	ret;

}


// ===== COMPILED SASS (sm_100) =====

	.target	sm_100

	.elftype	@"ET_EXEC"


//--------------------- .note.nv.tkinfo           --------------------------
	.section	.note.nv.tkinfo,"",@"SHT_NOTE"
	.sectionflags	@"SHF_NOTE_NV_TKINFO"
	.tkinfo
        /*0018*/ 	.word	0x00000002
        /*0030*/ 	.string	""
        /*0030*/ 	.string	"ptxas"
        /*0030*/ 	.string	"Cuda compilation tools, release 13.0, V13.0.88"
        /*0030*/ 	.string	"Build cuda_13.0.r13.0/compiler.36424714_0"
        /*0030*/ 	.string	"-arch sm_100 -m 64 "



//--------------------- .note.nv.cuinfo           --------------------------
	.section	.note.nv.cuinfo,"",@"SHT_NOTE"
	.sectionflags	@"SHF_NOTE_NV_CUINFO"
        /*0018*/ 	.short	0x0002
        /*001a*/ 	.short	0x0064
        /*001c*/ 	.short	0x0082
	.zero		2


//--------------------- .nv.info                  --------------------------
	.section	.nv.info,"",@"SHT_CUDA_INFO"
	.align	4


	//----- nvinfo : EIATTR_REGCOUNT
	.align		4
        /*0000*/ 	.byte	0x04, 0x2f
        /*0002*/ 	.short	(.L_1 - .L_0)
	.align		4
.L_0:
        /*0004*/ 	.word	index@(_Z3sumPfS_)
        /*0008*/ 	.word	0x00000020


	//----- nvinfo : EIATTR_FRAME_SIZE
	.align		4
.L_1:
        /*000c*/ 	.byte	0x04, 0x11
        /*000e*/ 	.short	(.L_3 - .L_2)
	.align		4
.L_2:
        /*0010*/ 	.word	index@(_Z3sumPfS_)
        /*0014*/ 	.word	0x00000000


	//----- nvinfo : EIATTR_MIN_STACK_SIZE
	.align		4
.L_3:
        /*0018*/ 	.byte	0x04, 0x12
        /*001a*/ 	.short	(.L_5 - .L_4)
	.align		4
.L_4:
        /*001c*/ 	.word	index@(_Z3sumPfS_)
        /*0020*/ 	.word	0x00000000
.L_5:


//--------------------- .nv.compat                --------------------------
	.section	.nv.compat,"",@"SHT_CUDA_COMPAT_INFO"
	.align	4
        /*0000*/ 	.byte	0x02, 0x09, 0x00, 0x00, 0x02, 0x02, 0x01, 0x00, 0x02, 0x05, 0x05, 0x00, 0x03, 0x07, 0x01, 0x01
        /*0010*/ 	.byte	0x02, 0x03, 0x00, 0x00, 0x02, 0x06, 0x01, 0x00, 0x04, 0x0b, 0x08, 0x00, 0x09, 0x00, 0x00, 0x00
        /*0020*/ 	.byte	0x00, 0x00, 0x00, 0x00


//--------------------- .nv.info._Z3sumPfS_       --------------------------
	.section	.nv.info._Z3sumPfS_,"",@"SHT_CUDA_INFO"
	.sectionflags	@""
	.align	4


	//----- nvinfo : EIATTR_CUDA_API_VERSION
	.align		4
        /*0000*/ 	.byte	0x04, 0x37
        /*0002*/ 	.short	(.L_7 - .L_6)
.L_6:
        /*0004*/ 	.word	0x00000082


	//----- nvinfo : EIATTR_KPARAM_INFO
	.align		4
.L_7:
        /*0008*/ 	.byte	0x04, 0x17
        /*000a*/ 	.short	(.L_9 - .L_8)
.L_8:
        /*000c*/ 	.word	0x00000000
        /*0010*/ 	.short	0x0001
        /*0012*/ 	.short	0x0008
        /*0014*/ 	.byte	0x00, 0xf5, 0x21, 0x00


	//----- nvinfo : EIATTR_KPARAM_INFO
	.align		4
.L_9:
        /*0018*/ 	.byte	0x04, 0x17
        /*001a*/ 	.short	(.L_11 - .L_10)
.L_10:
        /*001c*/ 	.word	0x00000000
        /*0020*/ 	.short	0x0000
        /*0022*/ 	.short	0x0000
        /*0024*/ 	.byte	0x00, 0xf5, 0x21, 0x00


	//----- nvinfo : EIATTR_SPARSE_MMA_MASK
	.align		4
.L_11:
        /*0028*/ 	.byte	0x03, 0x50
        /*002a*/ 	.short	0x0000


	//----- nvinfo : EIATTR_MAXREG_COUNT
	.align		4
        /*002c*/ 	.byte	0x03, 0x1b
        /*002e*/ 	.short	0x00ff


	//----- nvinfo : EIATTR_MERCURY_ISA_VERSION
	.align		4
        /*0030*/ 	.byte	0x03, 0x5f
        /*0032*/ 	.short	0x0101


	//----- nvinfo : EIATTR_VRC_CTA_INIT_COUNT
	.align		4
        /*0034*/ 	.byte	0x02, 0x4a
	.zero		1
	.zero		1


	//----- nvinfo : EIATTR_EXIT_INSTR_OFFSETS
	.align		4
        /*0038*/ 	.byte	0x04, 0x1c
        /*003a*/ 	.short	(.L_13 - .L_12)


	//   ....[0]....
.L_12:
        /*003c*/ 	.word	0x00000060


	//   ....[1]....
        /*0040*/ 	.word	0x00000fe0


	//----- nvinfo : EIATTR_CBANK_PARAM_SIZE
	.align		4
.L_13:
        /*0044*/ 	.byte	0x03, 0x19
        /*0046*/ 	.short	0x0010


	//----- nvinfo : EIATTR_PARAM_CBANK
	.align		4
        /*0048*/ 	.byte	0x04, 0x0a
        /*004a*/ 	.short	(.L_15 - .L_14)
	.align		4
.L_14:
        /*004c*/ 	.word	index@(.nv.constant0._Z3sumPfS_)
        /*0050*/ 	.short	0x0380
        /*0052*/ 	.short	0x0010


	//----- nvinfo : EIATTR_SW_WAR
	.align		4
.L_15:
        /*0054*/ 	.byte	0x04, 0x36
        /*0056*/ 	.short	(.L_17 - .L_16)
.L_16:
        /*0058*/ 	.word	0x00000008
.L_17:


//--------------------- .nv.callgraph             --------------------------
	.section	.nv.callgraph,"",@"SHT_CUDA_CALLGRAPH"
	.align	4
	.sectionentsize	8
	.align		4
        /*0000*/ 	.word	0x00000000
	.align		4
        /*0004*/ 	.word	0xffffffff
	.align		4
        /*0008*/ 	.word	0x00000000
	.align		4
        /*000c*/ 	.word	0xfffffffe
	.align		4
        /*0010*/ 	.word	0x00000000
	.align		4
        /*0014*/ 	.word	0xfffffffd
	.align		4
        /*0018*/ 	.word	0x00000000
	.align		4
        /*001c*/ 	.word	0xfffffffc


//--------------------- .text._Z3sumPfS_          --------------------------
	.section	.text._Z3sumPfS_,"ax",@progbits
	.align	128
        .global         _Z3sumPfS_
        .type           _Z3sumPfS_,@function
        .size           _Z3sumPfS_,(.L_x_2 - _Z3sumPfS_)
        .other          _Z3sumPfS_,@"STO_CUDA_ENTRY STV_DEFAULT"
_Z3sumPfS_:
.text._Z3sumPfS_:
[----:B------:R-:W-:Y:S01]  /*0000*/  LDC R1, c[0x0][0x37c] ;  /* 0x0000df00ff017b82 */ /* 0x000fe20000000800 */
[----:B------:R-:W0:Y:S01]  /*0010*/  S2R R9, SR_CTAID.X ;  /* 0x0000000000097919 */ /* 0x000e220000002500 */
[----:B------:R-:W0:Y:S01]  /*0020*/  LDCU UR4, c[0x0][0x360] ;  /* 0x00006c00ff0477ac */ /* 0x000e220008000800 */
[----:B------:R-:W0:Y:S02]  /*0030*/  S2R R0, SR_TID.X ;  /* 0x0000000000007919 */ /* 0x000e240000002100 */
[----:B0-----:R-:W-:-:S05]  /*0040*/  IMAD R9, R9, UR4, R0 ;  /* 0x0000000409097c24 */ /* 0x001fca000f8e0200 */
[----:B------:R-:W-:-:S13]  /*0050*/  ISETP.GT.AND P0, PT, R9, 0x4e1f, PT ;  /* 0x00004e1f0900780c */ /* 0x000fda0003f04270 */
[----:B------:R-:W-:Y:S05]  /*0060*/  @P0 EXIT ;  /* 0x000000000000094d */ /* 0x000fea0003800000 */
[----:B------:R-:W0:Y:S01]  /*0070*/  LDCU.64 UR4, c[0x0][0x380] ;  /* 0x00007000ff0477ac */ /* 0x000e220008000a00 */
[----:B------:R-:W1:Y:S01]  /*0080*/  LDCU.64 UR6, c[0x0][0x358] ;  /* 0x00006b00ff0677ac */ /* 0x000e620008000a00 */
[----:B0-----:R-:W-:-:S04]  /*0090*/  UIADD3 UR4, UP0, UPT, UR4, 0x4e200, URZ ;  /* 0x0004e20004047890 */ /* 0x001fc8000ff1e0ff */
[----:B------:R-:W-:Y:S02]  /*00a0*/  UIADD3.X UR5, UPT, UPT, URZ, UR5, URZ, UP0, !UPT ;  /* 0x00000005ff057290 */ /* 0x000fe400087fe4ff */
[----:B------:R-:W-:-:S04]  /*00b0*/  MOV R2, UR4 ;  /* 0x0000000400027c02 */ /* 0x000fc80008000f00 */
[----:B------:R-:W-:-:S03]  /*00c0*/  MOV R3, UR5 ;  /* 0x0000000500037c02 */ /* 0x000fc60008000f00 */
[----:B------:R-:W-:-:S05]  /*00d0*/  IMAD.WIDE R4, R9, 0x4, R2 ;  /* 0x0000000409047825 */ /* 0x000fca00078e0202 */
[----:B-1----:R-:W2:Y:S04]  /*00e0*/  LDG.E R0, desc[UR6][R4.64+-0x4e200] ;  /* 0xfb1e000604007981 */ /* 0x002ea8000c1e1900 */
[----:B------:R-:W3:Y:S04]  /*00f0*/  LDG.E R7, desc[UR6][R4.64+-0x3a980] ;  /* 0xfc56800604077981 */ /* 0x000ee8000c1e1900 */
[----:B------:R-:W4:Y:S04]  /*0100*/  LDG.E R11, desc[UR6][R4.64+-0x27100] ;  /* 0xfd8f0006040b7981 */ /* 0x000f28000c1e1900 */
[----:B------:R-:W5:Y:S04]  /*0110*/  LDG.E R13, desc[UR6][R4.64+-0x13880] ;  /* 0xfec78006040d7981 */ /* 0x000f68000c1e1900 */
[----:B------:R-:W5:Y:S04]  /*0120*/  LDG.E R15, desc[UR6][R4.64] ;  /* 0x00000006040f7981 */ /* 0x000f68000c1e1900 */
[----:B------:R-:W5:Y:S04]  /*0130*/  LDG.E R17, desc[UR6][R4.64+0x13880] ;  /* 0x0138800604117981 */ /* 0x000f68000c1e1900 */
[----:B------:R-:W5:Y:S04]  /*0140*/  LDG.E R19, desc[UR6][R4.64+0x27100] ;  /* 0x0271000604137981 */ /* 0x000f68000c1e1900 */
[----:B------:R-:W5:Y:S01]  /*0150*/  LDG.E R21, desc[UR6][R4.64+0x3a980] ;  /* 0x03a9800604157981 */ /* 0x000f62000c1e1900 */
[----:B------:R-:W-:Y:S01]  /*0160*/  UMOV UR4, 0x8 ;  /* 0x0000000800047882 */ /* 0x000fe20000000000 */
[----:B--2---:R-:W-:-:S04]  /*0170*/  FADD R0, RZ, R0 ;  /* 0x00000000ff007221 */ /* 0x004fc80000000000 */
[----:B---3--:R-:W-:-:S04]  /*0180*/  FADD R0, R0, R7 ;  /* 0x0000000700007221 */ /* 0x008fc80000000000 */
[----:B----4-:R-:W-:Y:S01]  /*0190*/  FADD R0, R0, R11 ;  /* 0x0000000b00007221 */ /* 0x010fe20000000000 */
[----:B------:R-:W-:-:S03]  /*01a0*/  IADD3 R11, PT, PT, R9, 0x27100, RZ ;  /* 0x00027100090b7810 */ /* 0x000fc60007ffe0ff */
[----:B-----5:R-:W-:-:S04]  /*01b0*/  FADD R0, R0, R13 ;  /* 0x0000000d00007221 */ /* 0x020fc80000000000 */
[----:B------:R-:W-:-:S04]  /*01c0*/  FADD R0, R0, R15 ;  /* 0x0000000f00007221 */ /* 0x000fc80000000000 */
[----:B------:R-:W-:-:S04]  /*01d0*/  FADD R0, R0, R17 ;  /* 0x0000001100007221 */ /* 0x000fc80000000000 */
[----:B------:R-:W-:-:S04]  /*01e0*/  FADD R0, R0, R19 ;  /* 0x0000001300007221 */ /* 0x000fc80000000000 */
[----:B------:R-:W-:-:S07]  /*01f0*/  FADD R8, R0, R21 ;  /* 0x0000001500087221 */ /* 0x000fce0000000000 */
.L_x_0:
[----:B------:R-:W-:-:S05]  /*0200*/  IMAD.WIDE R6, R11, 0x4, R2 ;  /* 0x000000040b067825 */ /* 0x000fca00078e0202 */
[----:B------:R-:W2:Y:S04]  /*0210*/  LDG.E R13, desc[UR6][R6.64+-0x4e200] ;  /* 0xfb1e0006060d7981 */ /* 0x000ea8000c1e1900 */
[----:B------:R-:W3:Y:S04]  /*0220*/  LDG.E R18, desc[UR6][R6.64+-0x3a980] ;  /* 0xfc56800606127981 */ /* 0x000ee8000c1e1900 */
[----:B------:R-:W4:Y:S04]  /*0230*/  LDG.E R20, desc[UR6][R6.64+-0x27100] ;  /* 0xfd8f000606147981 */ /* 0x000f28000c1e1900 */
[----:B------:R-:W5:Y:S04]  /*0240*/  LDG.E R12, desc[UR6][R6.64+-0x13880] ;  /* 0xfec78006060c7981 */ /* 0x000f68000c1e1900 */
[----:B------:R-:W5:Y:S01]  /*0250*/  LDG.E R27, desc[UR6][R6.64] ;  /* 0x00000006061b7981 */ /* 0x000f62000c1e1900 */
[----:B------:R-:W-:-:S03]  /*0260*/  IADD3 R5, PT, PT, R11, 0x27100, RZ ;  /* 0x000271000b057810 */ /* 0x000fc60007ffe0ff */
[----:B------:R-:W5:Y:S04]  /*0270*/  LDG.E R28, desc[UR6][R6.64+0x13880] ;  /* 0x01388006061c7981 */ /* 0x000f68000c1e1900 */
[----:B------:R-:W5:Y:S01]  /*0280*/  LDG.E R14, desc[UR6][R6.64+0x27100] ;  /* 0x02710006060e7981 */ /* 0x000f62000c1e1900 */
[----:B------:R-:W-:-:S03]  /*0290*/  IMAD.WIDE R4, R5, 0x4, R2 ;  /* 0x0000000405047825 */ /* 0x000fc600078e0202 */
[----:B------:R0:W5:Y:S04]  /*02a0*/  LDG.E R15, desc[UR6][R6.64+0x3a980] ;  /* 0x03a98006060f7981 */ /* 0x000168000c1e1900 */
[----:B------:R-:W5:Y:S04]  /*02b0*/  LDG.E R16, desc[UR6][R4.64+-0x4e200] ;  /* 0xfb1e000604107981 */ /* 0x000f68000c1e1900 */
[----:B------:R-:W5:Y:S04]  /*02c0*/  LDG.E R17, desc[UR6][R4.64+-0x3a980] ;  /* 0xfc56800604117981 */ /* 0x000f68000c1e1900 */
[----:B------:R-:W5:Y:S04]  /*02d0*/  LDG.E R22, desc[UR6][R4.64+-0x27100] ;  /* 0xfd8f000604167981 */ /* 0x000f68000c1e1900 */
[----:B------:R-:W5:Y:S04]  /*02e0*/  LDG.E R21, desc[UR6][R4.64+-0x13880] ;  /* 0xfec7800604157981 */ /* 0x000f68000c1e1900 */
[----:B------:R-:W5:Y:S04]  /*02f0*/  LDG.E R25, desc[UR6][R4.64] ;  /* 0x0000000604197981 */ /* 0x000f68000c1e1900 */
[----:B------:R-:W5:Y:S04]  /*0300*/  LDG.E R26, desc[UR6][R4.64+0x13880] ;  /* 0x01388006041a7981 */ /* 0x000f68000c1e1900 */
[----:B------:R-:W5:Y:S01]  /*0310*/  LDG.E R23, desc[UR6][R4.64+0x27100] ;  /* 0x0271000604177981 */ /* 0x000f62000c1e1900 */
[----:B------:R-:W-:-:S03]  /*0320*/  IADD3 R19, PT, PT, R11, 0x4e200, RZ ;  /* 0x0004e2000b137810 */ /* 0x000fc60007ffe0ff */
[----:B------:R1:W5:Y:S02]  /*0330*/  LDG.E R24, desc[UR6][R4.64+0x3a980] ;  /* 0x03a9800604187981 */ /* 0x000364000c1e1900 */
[----:B0-----:R-:W-:-:S05]  /*0340*/  IMAD.WIDE R6, R19, 0x4, R2 ;  /* 0x0000000413067825 */ /* 0x001fca00078e0202 */
[----:B------:R-:W5:Y:S04]  /*0350*/  LDG.E R19, desc[UR6][R6.64+-0x4e200] ;  /* 0xfb1e000606137981 */ /* 0x000f68000c1e1900 */
[----:B------:R-:W5:Y:S04]  /*0360*/  LDG.E R10, desc[UR6][R6.64+-0x3a980] ;  /* 0xfc568006060a7981 */ /* 0x000f68000c1e1900 */
[----:B------:R-:W5:Y:S01]  /*0370*/  LDG.E R0, desc[UR6][R6.64+-0x27100] ;  /* 0xfd8f000606007981 */ /* 0x000f62000c1e1900 */
[----:B-1----:R-:W-:-:S05]  /*0380*/  IADD3 R5, PT, PT, R11, 0x75300, RZ ;  /* 0x000753000b057810 */ /* 0x002fca0007ffe0ff */
[----:B------:R-:W-:-:S04]  /*0390*/  IMAD.WIDE R4, R5, 0x4, R2 ;  /* 0x0000000405047825 */ /* 0x000fc800078e0202 */
[----:B--2---:R-:W-:Y:S02]  /*03a0*/  FADD R13, R13, R8 ;  /* 0x000000080d0d7221 */ /* 0x004fe40000000000 */
[----:B------:R-:W2:Y:S02]  /*03b0*/  LDG.E R8, desc[UR6][R6.64+-0x13880] ;  /* 0xfec7800606087981 */ /* 0x000ea4000c1e1900 */
[----:B---3--:R-:W-:Y:S02]  /*03c0*/  FADD R13, R13, R18 ;  /* 0x000000120d0d7221 */ /* 0x008fe40000000000 */
[----:B------:R-:W3:Y:S02]  /*03d0*/  LDG.E R18, desc[UR6][R6.64] ;  /* 0x0000000606127981 */ /* 0x000ee4000c1e1900 */
[----:B----4-:R-:W-:Y:S02]  /*03e0*/  FADD R13, R13, R20 ;  /* 0x000000140d0d7221 */ /* 0x010fe40000000000 */
[----:B------:R-:W4:Y:S02]  /*03f0*/  LDG.E R20, desc[UR6][R6.64+0x13880] ;  /* 0x0138800606147981 */ /* 0x000f24000c1e1900 */
[----:B-----5:R-:W-:-:S02]  /*0400*/  FADD R29, R13, R12 ;  /* 0x0000000c0d1d7221 */ /* 0x020fc40000000000 */
[----:B------:R-:W5:Y:S02]  /*0410*/  LDG.E R12, desc[UR6][R6.64+0x27100] ;  /* 0x02710006060c7981 */ /* 0x000f64000c1e1900 */
[----:B------:R-:W-:Y:S02]  /*0420*/  FADD R27, R29, R27 ;  /* 0x0000001b1d1b7221 */ /* 0x000fe40000000000 */
[----:B------:R0:W5:Y:S02]  /*0430*/  LDG.E R13, desc[UR6][R6.64+0x3a980] ;  /* 0x03a98006060d7981 */ /* 0x000164000c1e1900 */
[----:B------:R-:W-:-:S04]  /*0440*/  FADD R27, R27, R28 ;  /* 0x0000001c1b1b7221 */ /* 0x000fc80000000000 */
[----:B------:R-:W-:Y:S02]  /*0450*/  FADD R28, R27, R14 ;  /* 0x0000000e1b1c7221 */ /* 0x000fe40000000000 */
[----:B------:R-:W5:Y:S02]  /*0460*/  LDG.E R14, desc[UR6][R4.64+-0x4e200] ;  /* 0xfb1e0006040e7981 */ /* 0x000f64000c1e1900 */
[----:B------:R-:W-:Y:S02]  /*0470*/  FADD R27, R28, R15 ;  /* 0x0000000f1c1b7221 */ /* 0x000fe40000000000 */
[----:B------:R-:W5:Y:S02]  /*0480*/  LDG.E R15, desc[UR6][R4.64+-0x3a980] ;  /* 0xfc568006040f7981 */ /* 0x000f64000c1e1900 */
[----:B------:R-:W-:Y:S02]  /*0490*/  FADD R28, R27, R16 ;  /* 0x000000101b1c7221 */ /* 0x000fe40000000000 */
[----:B------:R-:W5:Y:S02]  /*04a0*/  LDG.E R16, desc[UR6][R4.64+-0x27100] ;  /* 0xfd8f000604107981 */ /* 0x000f64000c1e1900 */
[----:B0-----:R-:W-:-:S02]  /*04b0*/  FADD R7, R28, R17 ;  /* 0x000000111c077221 */ /* 0x001fc40000000000 */
[----:B------:R-:W5:Y:S02]  /*04c0*/  LDG.E R17, desc[UR6][R4.64+-0x13880] ;  /* 0xfec7800604117981 */ /* 0x000f64000c1e1900 */
[----:B------:R-:W-:Y:S02]  /*04d0*/  FADD R22, R7, R22 ;  /* 0x0000001607167221 */ /* 0x000fe40000000000 */
[----:B------:R-:W5:Y:S02]  /*04e0*/  LDG.E R27, desc[UR6][R4.64] ;  /* 0x00000006041b7981 */ /* 0x000f64000c1e1900 */
[----:B------:R-:W-:Y:S02]  /*04f0*/  FADD R6, R22, R21 ;  /* 0x0000001516067221 */ /* 0x000fe40000000000 */
[----:B------:R-:W5:Y:S01]  /*0500*/  LDG.E R28, desc[UR6][R4.64+0x13880] ;  /* 0x01388006041c7981 */ /* 0x000f62000c1e1900 */
[----:B------:R-:W-:Y:S01]  /*0510*/  IADD3 R7, PT, PT, R11, 0x9c400, RZ ;  /* 0x0009c4000b077810 */ /* 0x000fe20007ffe0ff */
[----:B------:R-:W-:-:S02]  /*0520*/  FADD R25, R6, R25 ;  /* 0x0000001906197221 */ /* 0x000fc40000000000 */
[----:B------:R-:W5:Y:S02]  /*0530*/  LDG.E R21, desc[UR6][R4.64+0x27100] ;  /* 0x0271000604157981 */ /* 0x000f64000c1e1900 */
[----:B------:R-:W-:Y:S01]  /*0540*/  FADD R26, R25, R26 ;  /* 0x0000001a191a7221 */ /* 0x000fe20000000000 */
[----:B------:R-:W-:Y:S01]  /*0550*/  IMAD.WIDE R6, R7, 0x4, R2 ;  /* 0x0000000407067825 */ /* 0x000fe200078e0202 */
[----:B------:R0:W5:Y:S03]  /*0560*/  LDG.E R22, desc[UR6][R4.64+0x3a980] ;  /* 0x03a9800604167981 */ /* 0x000166000c1e1900 */
[----:B------:R-:W-:Y:S02]  /*0570*/  FADD R25, R26, R23 ;  /* 0x000000171a197221 */ /* 0x000fe40000000000 */
[----:B------:R-:W5:Y:S02]  /*0580*/  LDG.E R23, desc[UR6][R6.64+-0x4e200] ;  /* 0xfb1e000606177981 */ /* 0x000f64000c1e1900 */
[----:B------:R-:W-:-:S02]  /*0590*/  FADD R26, R25, R24 ;  /* 0x00000018191a7221 */ /* 0x000fc40000000000 */
[----:B------:R-:W5:Y:S04]  /*05a0*/  LDG.E R25, desc[UR6][R6.64+-0x3a980] ;  /* 0xfc56800606197981 */ /* 0x000f68000c1e1900 */
[----:B------:R-:W5:Y:S01]  /*05b0*/  LDG.E R24, desc[UR6][R6.64+-0x27100] ;  /* 0xfd8f000606187981 */ /* 0x000f62000c1e1900 */
[----:B------:R-:W-:-:S03]  /*05c0*/  FADD R19, R26, R19 ;  /* 0x000000131a137221 */ /* 0x000fc60000000000 */
[----:B------:R-:W5:Y:S01]  /*05d0*/  LDG.E R26, desc[UR6][R6.64+-0x13880] ;  /* 0xfec78006061a7981 */ /* 0x000f62000c1e1900 */
[----:B0-----:R-:W-:-:S03]  /*05e0*/  FADD R5, R19, R10 ;  /* 0x0000000a13057221 */ /* 0x001fc60000000000 */
[----:B------:R-:W5:Y:S01]  /*05f0*/  LDG.E R19, desc[UR6][R6.64] ;  /* 0x0000000606137981 */ /* 0x000f62000c1e1900 */
[----:B------:R-:W-:-:S03]  /*0600*/  FADD R5, R5, R0 ;  /* 0x0000000005057221 */ /* 0x000fc60000000000 */
[----:B------:R-:W5:Y:S01]  /*0610*/  LDG.E R0, desc[UR6][R6.64+0x13880] ;  /* 0x0138800606007981 */ /* 0x000f62000c1e1900 */
[----:B------:R-:W-:-:S03]  /*0620*/  IADD3 R4, PT, PT, R11, 0xc3500, RZ ;  /* 0x000c35000b047810 */ /* 0x000fc60007ffe0ff */
[----:B------:R-:W5:Y:S01]  /*0630*/  LDG.E R10, desc[UR6][R6.64+0x3a980] ;  /* 0x03a98006060a7981 */ /* 0x000f62000c1e1900 */
[----:B--2---:R-:W-:-:S03]  /*0640*/  FADD R5, R5, R8 ;  /* 0x0000000805057221 */ /* 0x004fc60000000000 */
[----:B------:R0:W2:Y:S01]  /*0650*/  LDG.E R8, desc[UR6][R6.64+0x27100] ;  /* 0x0271000606087981 */ /* 0x0000a2000c1e1900 */
[----:B---3--:R-:W-:-:S04]  /*0660*/  FADD R5, R5, R18 ;  /* 0x0000001205057221 */ /* 0x008fc80000000000 */
[----:B----4-:R-:W-:Y:S01]  /*0670*/  FADD R29, R5, R20 ;  /* 0x00000014051d7221 */ /* 0x010fe20000000000 */
[----:B------:R-:W-:-:S04]  /*0680*/  IMAD.WIDE R4, R4, 0x4, R2 ;  /* 0x0000000404047825 */ /* 0x000fc800078e0202 */
[----:B-----5:R-:W-:Y:S02]  /*0690*/  FADD R18, R29, R12 ;  /* 0x0000000c1d127221 */ /* 0x020fe40000000000 */
[----:B------:R-:W3:Y:S02]  /*06a0*/  LDG.E R12, desc[UR6][R4.64+-0x4e200] ;  /* 0xfb1e0006040c7981 */ /* 0x000ee4000c1e1900 */
[----:B------:R-:W-:Y:S02]  /*06b0*/  FADD R29, R18, R13 ;  /* 0x0000000d121d7221 */ /* 0x000fe40000000000 */
[----:B------:R-:W4:Y:S04]  /*06c0*/  LDG.E R13, desc[UR6][R4.64+-0x3a980] ;  /* 0xfc568006040d7981 */ /* 0x000f28000c1e1900 */
[----:B------:R-:W5:Y:S01]  /*06d0*/  LDG.E R20, desc[UR6][R4.64+0x3a980] ;  /* 0x03a9800604147981 */ /* 0x000f62000c1e1900 */
[----:B------:R-:W-:-:S03]  /*06e0*/  FADD R18, R29, R14 ;  /* 0x0000000e1d127221 */ /* 0x000fc60000000000 */
[----:B------:R-:W5:Y:S01]  /*06f0*/  LDG.E R14, desc[UR6][R4.64+-0x27100] ;  /* 0xfd8f0006040e7981 */ /* 0x000f62000c1e1900 */
[----:B0-----:R-:W-:-:S03]  /*0700*/  FADD R7, R18, R15 ;  /* 0x0000000f12077221 */ /* 0x001fc60000000000 */
[----:B------:R-:W5:Y:S01]  /*0710*/  LDG.E R15, desc[UR6][R4.64+-0x13880] ;  /* 0xfec78006040f7981 */ /* 0x000f62000c1e1900 */
[----:B------:R-:W-:-:S03]  /*0720*/  FADD R6, R7, R16 ;  /* 0x0000001007067221 */ /* 0x000fc60000000000 */
[----:B------:R-:W5:Y:S01]  /*0730*/  LDG.E R16, desc[UR6][R4.64] ;  /* 0x0000000604107981 */ /* 0x000f62000c1e1900 */
[----:B------:R-:W-:-:S03]  /*0740*/  FADD R6, R6, R17 ;  /* 0x0000001106067221 */ /* 0x000fc60000000000 */
[----:B------:R-:W5:Y:S01]  /*0750*/  LDG.E R17, desc[UR6][R4.64+0x13880] ;  /* 0x0138800604117981 */ /* 0x000f62000c1e1900 */
[----:B------:R-:W-:Y:S01]  /*0760*/  IADD3 R7, PT, PT, R11, 0xea600, RZ ;  /* 0x000ea6000b077810 */ /* 0x000fe20007ffe0ff */
[----:B------:R-:W-:Y:S02]  /*0770*/  FADD R27, R6, R27 ;  /* 0x0000001b061b7221 */ /* 0x000fe40000000000 */
[----:B------:R0:W5:Y:S02]  /*0780*/  LDG.E R18, desc[UR6][R4.64+0x27100] ;  /* 0x0271000604127981 */ /* 0x000164000c1e1900 */
[----:B------:R-:W-:Y:S01]  /*0790*/  FADD R28, R27, R28 ;  /* 0x0000001c1b1c7221 */ /* 0x000fe20000000000 */
[----:B------:R-:W-:-:S04]  /*07a0*/  IMAD.WIDE R6, R7, 0x4, R2 ;  /* 0x0000000407067825 */ /* 0x000fc800078e0202 */
        /* <DEDUP_REMOVED lines=12> */
[----:B------:R-:W-:-:S03]  /*0870*/  IADD3 R5, PT, PT, R11, 0x111700, RZ ;  /* 0x001117000b057810 */ /* 0x000fc60007ffe0ff */
[----:B------:R-:W5:Y:S01]  /*0880*/  LDG.E R26, desc[UR6][R6.64+0x27100] ;  /* 0x02710006061a7981 */ /* 0x000f62000c1e1900 */
[----:B------:R-:W-:Y:S01]  /*0890*/  FADD R19, R4, R19 ;  /* 0x0000001304137221 */ /* 0x000fe20000000000 */
[----:B------:R-:W-:Y:S02]  /*08a0*/  IMAD.WIDE R4, R5, 0x4, R2 ;  /* 0x0000000405047825 */ /* 0x000fe400078e0202 */
[----:B------:R4:W5:Y:S02]  /*08b0*/  LDG.E R28, desc[UR6][R6.64+0x3a980] ;  /* 0x03a98006061c7981 */ /* 0x000964000c1e1900 */
[----:B------:R-:W-:Y:S02]  /*08c0*/  FADD R19, R19, R0 ;  /* 0x0000000013137221 */ /* 0x000fe40000000000 */
[----:B------:R-:W5:Y:S02]  /*08d0*/  LDG.E R0, desc[UR6][R4.64+-0x4e200] ;  /* 0xfb1e000604007981 */ /* 0x000f64000c1e1900 */
[----:B--2---:R-:W-:-:S02]  /*08e0*/  FADD R19, R19, R8 ;  /* 0x0000000813137221 */ /* 0x004fc40000000000 */
[----:B------:R-:W2:Y:S02]  /*08f0*/  LDG.E R8, desc[UR6][R4.64+-0x3a980] ;  /* 0xfc56800604087981 */ /* 0x000ea4000c1e1900 */
[----:B------:R-:W-:Y:S02]  /*0900*/  FADD R19, R19, R10 ;  /* 0x0000000a13137221 */ /* 0x000fe40000000000 */
[----:B------:R-:W2:Y:S02]  /*0910*/  LDG.E R10, desc[UR6][R4.64+-0x27100] ;  /* 0xfd8f0006040a7981 */ /* 0x000ea4000c1e1900 */
[----:B---3--:R-:W-:Y:S02]  /*0920*/  FADD R12, R19, R12 ;  /* 0x0000000c130c7221 */ /* 0x008fe40000000000 */
[----:B------:R-:W3:Y:S02]  /*0930*/  LDG.E R19, desc[UR6][R4.64+0x3a980] ;  /* 0x03a9800604137981 */ /* 0x000ee4000c1e1900 */
[----:B----4-:R-:W-:-:S02]  /*0940*/  FADD R7, R12, R13 ;  /* 0x0000000d0c077221 */ /* 0x010fc40000000000 */
[----:B------:R-:W4:Y:S04]  /*0950*/  LDG.E R13, desc[UR6][R4.64+-0x13880] ;  /* 0xfec78006040d7981 */ /* 0x000f28000c1e1900 */
[----:B------:R-:W3:Y:S01]  /*0960*/  LDG.E R12, desc[UR6][R4.64] ;  /* 0x00000006040c7981 */ /* 0x000ee2000c1e1900 */
[----:B-----5:R-:W-:-:S04]  /*0970*/  FADD R14, R7, R14 ;  /* 0x0000000e070e7221 */ /* 0x020fc80000000000 */
[----:B------:R-:W-:Y:S02]  /*0980*/  FADD R7, R14, R15 ;  /* 0x0000000f0e077221 */ /* 0x000fe40000000000 */
[----:B------:R-:W5:Y:S02]  /*0990*/  LDG.E R14, desc[UR6][R4.64+0x13880] ;  /* 0x01388006040e7981 */ /* 0x000f64000c1e1900 */
[----:B------:R-:W-:Y:S01]  /*09a0*/  FADD R16, R7, R16 ;  /* 0x0000001007107221 */ /* 0x000fe20000000000 */
[----:B------:R-:W-:Y:S01]  /*09b0*/  IADD3 R7, PT, PT, R11, 0x138800, RZ ;  /* 0x001388000b077810 */ /* 0x000fe20007ffe0ff */
[----:B------:R0:W5:Y:S02]  /*09c0*/  LDG.E R15, desc[UR6][R4.64+0x27100] ;  /* 0x02710006040f7981 */ /* 0x000164000c1e1900 */
[----:B------:R-:W-:Y:S02]  /*09d0*/  FADD R17, R16, R17 ;  /* 0x0000001110117221 */ /* 0x000fe40000000000 */
[----:B------:R-:W-:-:S04]  /*09e0*/  IMAD.WIDE R6, R7, 0x4, R2 ;  /* 0x0000000407067825 */ /* 0x000fc800078e0202 */
[----:B------:R-:W-:Y:S01]  /*09f0*/  FADD R17, R17, R18 ;  /* 0x0000001211117221 */ /* 0x000fe20000000000 */
[----:B------:R-:W5:Y:S03]  /*0a00*/  LDG.E R16, desc[UR6][R6.64+-0x4e200] ;  /* 0xfb1e000606107981 */ /* 0x000f66000c1e1900 */
[----:B------:R-:W-:Y:S02]  /*0a10*/  FADD R20, R17, R20 ;  /* 0x0000001411147221 */ /* 0x000fe40000000000 */
[----:B------:R-:W5:Y:S02]  /*0a20*/  LDG.E R17, desc[UR6][R6.64+-0x3a980] ;  /* 0xfc56800606117981 */ /* 0x000f64000c1e1900 */
[----:B------:R-:W-:Y:S02]  /*0a30*/  FADD R21, R20, R21 ;  /* 0x0000001514157221 */ /* 0x000fe40000000000 */
[----:B------:R-:W5:Y:S02]  /*0a40*/  LDG.E R18, desc[UR6][R6.64+-0x27100] ;  /* 0xfd8f000606127981 */ /* 0x000f64000c1e1900 */
[----:B------:R-:W-:-:S02]  /*0a50*/  FADD R22, R21, R22 ;  /* 0x0000001615167221 */ /* 0x000fc40000000000 */
[----:B------:R-:W5:Y:S02]  /*0a60*/  LDG.E R20, desc[UR6][R6.64+-0x13880] ;  /* 0xfec7800606147981 */ /* 0x000f64000c1e1900 */
[----:B0-----:R-:W-:Y:S02]  /*0a70*/  FADD R4, R22, R23 ;  /* 0x0000001716047221 */ /* 0x001fe40000000000 */
[----:B------:R-:W5:Y:S02]  /*0a80*/  LDG.E R22, desc[UR6][R6.64] ;  /* 0x0000000606167981 */ /* 0x000f64000c1e1900 */
[----:B------:R-:W-:Y:S02]  /*0a90*/  FADD R5, R4, R25 ;  /* 0x0000001904057221 */ /* 0x000fe40000000000 */
[----:B------:R-:W5:Y:S02]  /*0aa0*/  LDG.E R23, desc[UR6][R6.64+0x13880] ;  /* 0x0138800606177981 */ /* 0x000f64000c1e1900 */
[----:B------:R-:W-:-:S02]  /*0ab0*/  FADD R24, R5, R24 ;  /* 0x0000001805187221 */ /* 0x000fc40000000000 */
[----:B------:R-:W5:Y:S01]  /*0ac0*/  LDG.E R21, desc[UR6][R6.64+0x27100] ;  /* 0x0271000606157981 */ /* 0x000f62000c1e1900 */
[----:B------:R-:W-:Y:S01]  /*0ad0*/  IADD3 R5, PT, PT, R11, 0x15f900, RZ ;  /* 0x0015f9000b057810 */ /* 0x000fe20007ffe0ff */
[----:B------:R-:W-:Y:S02]  /*0ae0*/  FADD R27, R24, R27 ;  /* 0x0000001b181b7221 */ /* 0x000fe40000000000 */
[----:B------:R0:W5:Y:S02]  /*0af0*/  LDG.E R25, desc[UR6][R6.64+0x3a980] ;  /* 0x03a9800606197981 */ /* 0x000164000c1e1900 */
[----:B------:R-:W-:-:S04]  /*0b00*/  IMAD.WIDE R4, R5, 0x4, R2 ;  /* 0x0000000405047825 */ /* 0x000fc800078e0202 */
[----:B------:R-:W-:Y:S01]  /*0b10*/  FADD R27, R27, R26 ;  /* 0x0000001a1b1b7221 */ /* 0x000fe20000000000 */
[----:B------:R-:W5:Y:S03]  /*0b20*/  LDG.E R24, desc[UR6][R4.64+-0x4e200] ;  /* 0xfb1e000604187981 */ /* 0x000f66000c1e1900 */
[----:B------:R-:W-:Y:S01]  /*0b30*/  FADD R27, R27, R28 ;  /* 0x0000001c1b1b7221 */ /* 0x000fe20000000000 */
[----:B------:R-:W5:Y:S03]  /*0b40*/  LDG.E R26, desc[UR6][R4.64+-0x3a980] ;  /* 0xfc568006041a7981 */ /* 0x000f66000c1e1900 */
[----:B------:R-:W-:Y:S02]  /*0b50*/  FADD R29, R27, R0 ;  /* 0x000000001b1d7221 */ /* 0x000fe40000000000 */
[----:B------:R-:W5:Y:S04]  /*0b60*/  LDG.E R27, desc[UR6][R4.64+-0x27100] ;  /* 0xfd8f0006041b7981 */ /* 0x000f68000c1e1900 */
[----:B------:R-:W5:Y:S01]  /*0b70*/  LDG.E R0, desc[UR6][R4.64+-0x13880] ;  /* 0xfec7800604007981 */ /* 0x000f62000c1e1900 */
[----:B0-----:R-:W-:-:S05]  /*0b80*/  IADD3 R7, PT, PT, R11, 0x186a00, RZ ;  /* 0x00186a000b077810 */ /* 0x001fca0007ffe0ff */
[----:B------:R-:W-:-:S05]  /*0b90*/  IMAD.WIDE R6, R7, 0x4, R2 ;  /* 0x0000000407067825 */ /* 0x000fca00078e0202 */
[----:B------:R-:W5:Y:S01]  /*0ba0*/  LDG.E R28, desc[UR6][R6.64+0x3a980] ;  /* 0x03a98006061c7981 */ /* 0x000f62000c1e1900 */
[----:B--2---:R-:W-:-:S03]  /*0bb0*/  FADD R29, R29, R8 ;  /* 0x000000081d1d7221 */ /* 0x004fc60000000000 */
[----:B------:R-:W2:Y:S01]  /*0bc0*/  LDG.E R8, desc[UR6][R4.64] ;  /* 0x0000000604087981 */ /* 0x000ea2000c1e1900 */
[----:B------:R-:W-:-:S04]  /*0bd0*/  FADD R10, R29, R10 ;  /* 0x0000000a1d0a7221 */ /* 0x000fc80000000000 */
[----:B----4-:R-:W-:Y:S02]  /*0be0*/  FADD R13, R10, R13 ;  /* 0x0000000d0a0d7221 */ /* 0x010fe40000000000 */
[----:B------:R-:W4:Y:S02]  /*0bf0*/  LDG.E R10, desc[UR6][R4.64+0x13880] ;  /* 0x01388006040a7981 */ /* 0x000f24000c1e1900 */
[----:B---3--:R-:W-:Y:S02]  /*0c00*/  FADD R13, R13, R12 ;  /* 0x0000000c0d0d7221 */ /* 0x008fe40000000000 */
[----:B------:R-:W3:Y:S02]  /*0c10*/  LDG.E R12, desc[UR6][R4.64+0x27100] ;  /* 0x02710006040c7981 */ /* 0x000ee4000c1e1900 */
[----:B-----5:R-:W-:Y:S02]  /*0c20*/  FADD R14, R13, R14 ;  /* 0x0000000e0d0e7221 */ /* 0x020fe40000000000 */
[----:B------:R0:W5:Y:S02]  /*0c30*/  LDG.E R13, desc[UR6][R4.64+0x3a980] ;  /* 0x03a98006040d7981 */ /* 0x000164000c1e1900 */
[----:B------:R-:W-:-:S02]  /*0c40*/  FADD R14, R14, R15 ;  /* 0x0000000f0e0e7221 */ /* 0x000fc40000000000 */
[----:B------:R-:W5:Y:S02]  /*0c50*/  LDG.E R15, desc[UR6][R6.64+-0x3a980] ;  /* 0xfc568006060f7981 */ /* 0x000f64000c1e1900 */
[----:B------:R-:W-:Y:S02]  /*0c60*/  FADD R19, R14, R19 ;  /* 0x000000130e137221 */ /* 0x000fe40000000000 */
[----:B------:R-:W5:Y:S02]  /*0c70*/  LDG.E R14, desc[UR6][R6.64+-0x4e200] ;  /* 0xfb1e0006060e7981 */ /* 0x000f64000c1e1900 */
[----:B------:R-:W-:-:S04]  /*0c80*/  FADD R16, R19, R16 ;  /* 0x0000001013107221 */ /* 0x000fc80000000000 */
[----:B------:R-:W-:Y:S02]  /*0c90*/  FADD R17, R16, R17 ;  /* 0x0000001110117221 */ /* 0x000fe40000000000 */
[----:B------:R-:W5:Y:S02]  /*0ca0*/  LDG.E R16, desc[UR6][R6.64+-0x27100] ;  /* 0xfd8f000606107981 */ /* 0x000f64000c1e1900 */
[----:B------:R-:W-:Y:S02]  /*0cb0*/  FADD R19, R17, R18 ;  /* 0x0000001211137221 */ /* 0x000fe40000000000 */
[----:B------:R-:W5:Y:S02]  /*0cc0*/  LDG.E R17, desc[UR6][R6.64+-0x13880] ;  /* 0xfec7800606117981 */ /* 0x000f64000c1e1900 */
[----:B0-----:R-:W-:Y:S02]  /*0cd0*/  FADD R5, R19, R20 ;  /* 0x0000001413057221 */ /* 0x001fe40000000000 */
[----:B------:R-:W5:Y:S02]  /*0ce0*/  LDG.E R20, desc[UR6][R6.64] ;  /* 0x0000000606147981 */ /* 0x000f64000c1e1900 */
[----:B------:R-:W-:-:S02]  /*0cf0*/  FADD R22, R5, R22 ;  /* 0x0000001605167221 */ /* 0x000fc40000000000 */
[----:B------:R-:W5:Y:S01]  /*0d00*/  LDG.E R19, desc[UR6][R6.64+0x13880] ;  /* 0x0138800606137981 */ /* 0x000f62000c1e1900 */
[----:B------:R-:W-:Y:S01]  /*0d10*/  IADD3 R5, PT, PT, R11, 0x1adb00, RZ ;  /* 0x001adb000b057810 */ /* 0x000fe20007ffe0ff */
[----:B------:R-:W-:Y:S02]  /*0d20*/  FADD R22, R22, R23 ;  /* 0x0000001716167221 */ /* 0x000fe40000000000 */
[----:B------:R-:W5:Y:S02]  /*0d30*/  LDG.E R18, desc[UR6][R6.64+0x27100] ;  /* 0x0271000606127981 */ /* 0x000f64000c1e1900 */
[----:B------:R-:W-:-:S04]  /*0d40*/  IMAD.WIDE R4, R5, 0x4, R2 ;  /* 0x0000000405047825 */ /* 0x000fc800078e0202 */
[----:B------:R-:W-:Y:S02]  /*0d50*/  FADD R22, R22, R21 ;  /* 0x0000001516167221 */ /* 0x000fe40000000000 */
[----:B------:R-:W5:Y:S02]  /*0d60*/  LDG.E R21, desc[UR6][R4.64+-0x4e200] ;  /* 0xfb1e000604157981 */ /* 0x000f64000c1e1900 */
[----:B------:R-:W-:Y:S02]  /*0d70*/  FADD R25, R22, R25 ;  /* 0x0000001916197221 */ /* 0x000fe40000000000 */
[----:B------:R-:W5:Y:S04]  /*0d80*/  LDG.E R22, desc[UR6][R4.64+-0x3a980] ;  /* 0xfc56800604167981 */ /* 0x000f68000c1e1900 */
[----:B------:R-:W5:Y:S01]  /*0d90*/  LDG.E R23, desc[UR6][R4.64+-0x27100] ;  /* 0xfd8f000604177981 */ /* 0x000f62000c1e1900 */
[----:B------:R-:W-:-:S03]  /*0da0*/  FADD R25, R25, R24 ;  /* 0x0000001819197221 */ /* 0x000fc60000000000 */
[----:B------:R-:W5:Y:S01]  /*0db0*/  LDG.E R6, desc[UR6][R4.64+-0x13880] ;  /* 0xfec7800604067981 */ /* 0x000f62000c1e1900 */
[----:B------:R-:W-:-:S03]  /*0dc0*/  FADD R26, R25, R26 ;  /* 0x0000001a191a7221 */ /* 0x000fc60000000000 */
[----:B------:R-:W5:Y:S01]  /*0dd0*/  LDG.E R7, desc[UR6][R4.64] ;  /* 0x0000000604077981 */ /* 0x000f62000c1e1900 */
[----:B------:R-:W-:-:S03]  /*0de0*/  FADD R27, R26, R27 ;  /* 0x0000001b1a1b7221 */ /* 0x000fc60000000000 */
[----:B------:R-:W5:Y:S01]  /*0df0*/  LDG.E R24, desc[UR6][R4.64+0x13880] ;  /* 0x0138800604187981 */ /* 0x000f62000c1e1900 */
[----:B------:R-:W-:-:S03]  /*0e00*/  FADD R27, R27, R0 ;  /* 0x000000001b1b7221 */ /* 0x000fc60000000000 */
[----:B------:R-:W5:Y:S04]  /*0e10*/  LDG.E R0, desc[UR6][R4.64+0x27100] ;  /* 0x0271000604007981 */ /* 0x000f68000c1e1900 */
[----:B------:R-:W5:Y:S01]  /*0e20*/  LDG.E R25, desc[UR6][R4.64+0x3a980] ;  /* 0x03a9800604197981 */ /* 0x000f62000c1e1900 */
[----:B------:R-:W-:-:S04]  /*0e30*/  UIADD3 UR4, UPT, UPT, UR4, 0x60, URZ ;  /* 0x0000006004047890 */ /* 0x000fc8000fffe0ff */
[----:B------:R-:W-:Y:S01]  /*0e40*/  UISETP.NE.AND UP0, UPT, UR4, 0x1388, UPT ;  /* 0x000013880400788c */ /* 0x000fe2000bf05270 */
[----:B------:R-:W-:Y:S01]  /*0e50*/  IADD3 R11, PT, PT, R11, 0x1d4c00, RZ ;  /* 0x001d4c000b0b7810 */ /* 0x000fe20007ffe0ff */
[----:B--2---:R-:W-:-:S04]  /*0e60*/  FADD R27, R27, R8 ;  /* 0x000000081b1b7221 */ /* 0x004fc80000000000 */
[----:B----4-:R-:W-:-:S04]  /*0e70*/  FADD R27, R27, R10 ;  /* 0x0000000a1b1b7221 */ /* 0x010fc80000000000 */
[----:B---3--:R-:W-:-:S04]  /*0e80*/  FADD R12, R27, R12 ;  /* 0x0000000c1b0c7221 */ /* 0x008fc80000000000 */
[----:B-----5:R-:W-:-:S04]  /*0e90*/  FADD R13, R12, R13 ;  /* 0x0000000d0c0d7221 */ /* 0x020fc80000000000 */
[----:B------:R-:W-:-:S04]  /*0ea0*/  FADD R14, R13, R14 ;  /* 0x0000000e0d0e7221 */ /* 0x000fc80000000000 */
        /* <DEDUP_REMOVED lines=14> */
[----:B------:R-:W-:Y:S01]  /*0f90*/  FADD R8, R0, R25 ;  /* 0x0000001900087221 */ /* 0x000fe20000000000 */
[----:B------:R-:W-:Y:S06]  /*0fa0*/  BRA.U UP0, `(.L_x_0) ;  /* 0xfffffff100947547 */ /* 0x000fec000b83ffff */
[----:B------:R-:W0:Y:S02]  /*0fb0*/  LDC.64 R2, c[0x0][0x388] ;  /* 0x0000e200ff027b82 */ /* 0x000e240000000a00 */
[----:B0-----:R-:W-:-:S05]  /*0fc0*/  IMAD.WIDE R2, R9, 0x4, R2 ;  /* 0x0000000409027825 */ /* 0x001fca00078e0202 */
[----:B------:R-:W-:Y:S01]  /*0fd0*/  STG.E desc[UR6][R2.64], R8 ;  /* 0x0000000802007986 */ /* 0x000fe2000c101906 */
[----:B------:R-:W-:Y:S05]  /*0fe0*/  EXIT ;  /* 0x000000000000794d */ /* 0x000fea0003800000 */
.L_x_1:
[----:B------:R-:W-:-:S00]  /*0ff0*/  BRA `(.L_x_1) ;  /* 0xfffffffc00fc7947 */ /* 0x000fc0000383ffff */
[----:B------:R-:W-:-:S00]  /*1000*/  NOP ;  /* 0x0000000000007918 */ /* 0x000fc00000000000 */
[----:B------:R-:W-:-:S00]  /*1010*/  NOP ;  /* 0x0000000000007918 */ /* 0x000fc00000000000 */
[----:B------:R-:W-:-:S00]  /*1020*/  NOP ;  /* 0x0000000000007918 */ /* 0x000fc00000000000 */
[----:B------:R-:W-:-:S00]  /*1030*/  NOP ;  /* 0x0000000000007918 */ /* 0x000fc00000000000 */
[----:B------:R-:W-:-:S00]  /*1040*/  NOP ;  /* 0x0000000000007918 */ /* 0x000fc00000000000 */
[----:B------:R-:W-:-:S00]  /*1050*/  NOP ;  /* 0x0000000000007918 */ /* 0x000fc00000000000 */
[----:B------:R-:W-:-:S00]  /*1060*/  NOP ;  /* 0x0000000000007918 */ /* 0x000fc00000000000 */
[----:B------:R-:W-:-:S00]  /*1070*/  NOP ;  /* 0x0000000000007918 */ /* 0x000fc00000000000 */
.L_x_2:


//--------------------- .nv.shared.reserved.0     --------------------------
	.section	.nv.shared.reserved.0,"aw",@nobits
	.weak		__nv_reservedSMEM_offset_0_alias
	.size		__nv_reservedSMEM_offset_0_alias, 0, 64
	.other		__nv_reservedSMEM_offset_0_alias,@"STO_CUDA_RESERVED_SHARED STV_DEFAULT"
__nv_reservedSMEM_offset_0_alias:
	.zero		0
	.zero		64


//--------------------- .nv.constant0._Z3sumPfS_  --------------------------
	.section	.nv.constant0._Z3sumPfS_,"a",@progbits
	.sectionflags	@""
	.align	4
.nv.constant0._Z3sumPfS_:
	.zero		912


//--------------------- SYMBOLS --------------------------

	.type		.nv.reservedSmem.offset0,@object
	.size		.nv.reservedSmem.offset0,0x4
